//
// Generated by NVIDIA NVVM Compiler
//
// Compiler Build ID: CL-36424714
// Cuda compilation tools, release 13.0, V13.0.88
// Based on NVVM 20.0.0
//

.version 9.0
.target sm_100
.address_size 64

	// .globl	_Z10cuda_hellov
.extern .func  (.param .b32 func_retval0) vprintf
(
	.param .b64 vprintf_param_0,
	.param .b64 vprintf_param_1
)
;
.global .align 1 .b8 $str[29] = {72, 101, 108, 108, 111, 32, 119, 111, 114, 108, 100, 32, 102, 114, 111, 109, 32, 116, 104, 101, 32, 71, 80, 85, 33, 33, 33, 10};

.visible .entry _Z10cuda_hellov()
{
	.reg .b32 	%r<3>;
	.reg .b64 	%rd<3>;

	mov.u64 	%rd1, $str;
	cvta.global.u64 	%rd2, %rd1;
	{ // callseq 0, 0
	.param .b64 param0;
	st.param.b64 	[param0], %rd2;
	.param .b64 param1;
	st.param.b64 	[param1], 0;
	.param .b32 retval0;
	call.uni (retval0), 
	vprintf, 
	(
	param0, 
	param1
	);
	ld.param.b32 	%r1, [retval0];
	} // callseq 0
	ret;

}


// ===== COMPILED SASS (sm_100) =====

	.target	sm_100

	.elftype	@"ET_EXEC"


//--------------------- .note.nv.tkinfo           --------------------------
	.section	.note.nv.tkinfo,"",@"SHT_NOTE"
	.sectionflags	@"SHF_NOTE_NV_TKINFO"
	.tkinfo
        /*0018*/ 	.word	0x00000002
        /*0030*/ 	.string	""
        /*0030*/ 	.string	"ptxas"
        /*0030*/ 	.string	"Cuda compilation tools, release 13.0, V13.0.88"
        /*0030*/ 	.string	"Build cuda_13.0.r13.0/compiler.36424714_0"
        /*0030*/ 	.string	"-arch sm_100 -m 64 "



//--------------------- .note.nv.cuinfo           --------------------------
	.section	.note.nv.cuinfo,"",@"SHT_NOTE"
	.sectionflags	@"SHF_NOTE_NV_CUINFO"
        /*0018*/ 	.short	0x0002
        /*001a*/ 	.short	0x0064
        /*001c*/ 	.short	0x0082
	.zero		2


//--------------------- .nv.info                  --------------------------
	.section	.nv.info,"",@"SHT_CUDA_INFO"
	.align	4


	//----- nvinfo : EIATTR_REGCOUNT
	.align		4
        /*0000*/ 	.byte	0x04, 0x2f
        /*0002*/ 	.short	(.L_2 - .L_1)
	.align		4
.L_1:
        /*0004*/ 	.word	index@(_Z10cuda_hellov)
        /*0008*/ 	.word	0x00000018


	//----- nvinfo : EIATTR_FRAME_SIZE
	.align		4
.L_2:
        /*000c*/ 	.byte	0x04, 0x11
        /*000e*/ 	.short	(.L_4 - .L_3)
	.align		4
.L_3:
        /*0010*/ 	.word	index@(_Z10cuda_hellov)
        /*0014*/ 	.word	0x00000000


	//----- nvinfo : EIATTR_MIN_STACK_SIZE
	.align		4
.L_4:
        /*0018*/ 	.byte	0x04, 0x12
        /*001a*/ 	.short	(.L_6 - .L_5)
	.align		4
.L_5:
        /*001c*/ 	.word	index@(_Z10cuda_hellov)
        /*0020*/ 	.word	0x00000000
.L_6:


//--------------------- .nv.compat                --------------------------
	.section	.nv.compat,"",@"SHT_CUDA_COMPAT_INFO"
	.align	4
        /*0000*/ 	.byte	0x02, 0x09, 0x00, 0x00, 0x02, 0x02, 0x01, 0x00, 0x02, 0x05, 0x05, 0x00, 0x03, 0x07, 0x01, 0x01
        /*0010*/ 	.byte	0x02, 0x03, 0x00, 0x00, 0x02, 0x06, 0x01, 0x00, 0x04, 0x0b, 0x08, 0x00, 0x09, 0x00, 0x00, 0x00
        /*0020*/ 	.byte	0x00, 0x00, 0x00, 0x00


//--------------------- .nv.info._Z10cuda_hellov  --------------------------
	.section	.nv.info._Z10cuda_hellov,"",@"SHT_CUDA_INFO"
	.sectionflags	@""
	.align	4


	//----- nvinfo : EIATTR_CUDA_API_VERSION
	.align		4
        /*0000*/ 	.byte	0x04, 0x37
        /*0002*/ 	.short	(.L_8 - .L_7)
.L_7:
        /*0004*/ 	.word	0x00000082


	//----- nvinfo : EIATTR_SPARSE_MMA_MASK
	.align		4
.L_8:
        /*0008*/ 	.byte	0x03, 0x50
        /*000a*/ 	.short	0x0000


	//----- nvinfo : EIATTR_MAXREG_COUNT
	.align		4
        /*000c*/ 	.byte	0x03, 0x1b
        /*000e*/ 	.short	0x00ff


	//----- nvinfo : EIATTR_EXTERNS
	.align		4
        /*0010*/ 	.byte	0x04, 0x0f
        /*0012*/ 	.short	(.L_10 - .L_9)


	//   ....[0]....
	.align		4
.L_9:
        /*0014*/ 	.word	index@(vprintf)


	//----- nvinfo : EIATTR_MERCURY_ISA_VERSION
	.align		4
.L_10:
        /*0018*/ 	.byte	0x03, 0x5f
        /*001a*/ 	.short	0x0101


	//----- nvinfo : EIATTR_VRC_CTA_INIT_COUNT
	.align		4
        /*001c*/ 	.byte	0x02, 0x4a
	.zero		1
	.zero		1


	//----- nvinfo : EIATTR_SYSCALL_OFFSETS
	.align		4
        /*0020*/ 	.byte	0x04, 0x46
        /*0022*/ 	.short	(.L_12 - .L_11)


	//   ....[0]....
.L_11:
        /*0024*/ 	.word	0x00000080


	//----- nvinfo : EIATTR_EXIT_INSTR_OFFSETS
	.align		4
.L_12:
        /*0028*/ 	.byte	0x04, 0x1c
        /*002a*/ 	.short	(.L_14 - .L_13)


	//   ....[0]....
.L_13:
        /*002c*/ 	.word	0x00000090


	//----- nvinfo : EIATTR_SW_WAR
	.align		4
.L_14:
        /*0030*/ 	.byte	0x04, 0x36
        /*0032*/ 	.short	(.L_16 - .L_15)
.L_15:
        /*0034*/ 	.word	0x00000008
.L_16:


//--------------------- .nv.callgraph             --------------------------
	.section	.nv.callgraph,"",@"SHT_CUDA_CALLGRAPH"
	.align	4
	.sectionentsize	8
	.align		4
        /*0000*/ 	.word	0x00000000
	.align		4
        /*0004*/ 	.word	0xffffffff
	.align		4
        /*0008*/ 	.word	index@(_Z10cuda_hellov)
	.align		4
        /*000c*/ 	.word	index@(vprintf)
	.align		4
        /*0010*/ 	.word	0x00000000
	.align		4
        /*0014*/ 	.word	0xfffffffe
	.align		4
        /*0018*/ 	.word	0x00000000
	.align		4
        /*001c*/ 	.word	0xfffffffd
	.align		4
        /*0020*/ 	.word	0x00000000
	.align		4
        /*0024*/ 	.word	0xfffffffc


//--------------------- .nv.constant4             --------------------------
	.section	.nv.constant4,"a",@progbits
	.align	8
	.align		8
.nv.constant4:
        /*0000*/ 	.dword	vprintf
	.align		8
        /*0008*/ 	.dword	$str


//--------------------- .text._Z10cuda_hellov     --------------------------
	.section	.text._Z10cuda_hellov,"ax",@progbits
	.align	128
        .global         _Z10cuda_hellov
        .type           _Z10cuda_hellov,@function
        .size           _Z10cuda_hellov,(.L_x_2 - _Z10cuda_hellov)
        .other          _Z10cuda_hellov,@"STO_CUDA_ENTRY STV_DEFAULT"
_Z10cuda_hellov:
.text._Z10cuda_hellov:
[----:B------:R-:W0:Y:S01]  /*0000*/  LDC R1, c[0x0][0x37c] ;  /* 0x0000df00ff017b82 */ /* 0x000e220000000800 */
[----:B------:R-:W-:Y:S01]  /*0010*/  MOV R0, 0x0 ;  /* 0x0000000000007802 */ /* 0x000fe20000000f00 */
[----:B------:R-:W1:Y:S01]  /*0020*/  LDCU.64 UR4, c[0x4][0x8] ;  /* 0x01000100ff0477ac */ /* 0x000e620008000a00 */
[----:B------:R-:W-:-:S05]  /*0030*/  CS2R R6, SRZ ;  /* 0x0000000000067805 */ /* 0x000fca000001ff00 */
[----:B------:R2:W3:Y:S01]  /*0040*/  LDC.64 R2, c[0x4][R0] ;  /* 0x0100000000027b82 */ /* 0x0004e20000000a00 */
[----:B-1----:R-:W-:Y:S02]  /*0050*/  IMAD.U32 R4, RZ, RZ, UR4 ;  /* 0x00000004ff047e24 */ /* 0x002fe4000f8e00ff */
[----:B--2---:R-:W-:-:S07]  /*0060*/  IMAD.U32 R5, RZ, RZ, UR5 ;  /* 0x00000005ff057e24 */ /* 0x004fce000f8e00ff */
[----:B------:R-:W-:-:S07]  /*0070*/  LEPC R20, `(.L_x_0) ;  /* 0x000000001014794e */ /* 0x000fce0000000000 */
[----:B0--3--:R-:W-:Y:S05]  /*0080*/  CALL.ABS.NOINC R2 ;  /* 0x0000000002007343 */ /* 0x009fea0003c00000 */
.L_x_0:
[----:B------:R-:W-:Y:S05]  /*0090*/  EXIT ;  /* 0x000000000000794d */ /* 0x000fea0003800000 */
.L_x_1:
[----:B------:R-:W-:-:S00]  /*00a0*/  BRA `(.L_x_1) ;  /* 0xfffffffc00fc7947 */ /* 0x000fc0000383ffff */
[----:B------:R-:W-:-:S00]  /*00b0*/  NOP ;  /* 0x0000000000007918 */ /* 0x000fc00000000000 */
        /* <DEDUP_REMOVED lines=12> */
.L_x_2:


//--------------------- .nv.global.init           --------------------------
	.section	.nv.global.init,"aw",@progbits
.nv.global.init:
	.type		$str,@object
	.size		$str,(.L_0 - $str)
$str:
        /*0000*/ 	.byte	0x48, 0x65, 0x6c, 0x6c, 0x6f, 0x20, 0x77, 0x6f, 0x72, 0x6c, 0x64, 0x20, 0x66, 0x72, 0x6f, 0x6d
        /*0010*/ 	.byte	0x20, 0x74, 0x68, 0x65, 0x20, 0x47, 0x50, 0x55, 0x21, 0x21, 0x21, 0x0a, 0x00
.L_0:


//--------------------- .nv.shared.reserved.0     --------------------------
	.section	.nv.shared.reserved.0,"aw",@nobits
	.weak		__nv_reservedSMEM_offset_0_alias
	.size		__nv_reservedSMEM_offset_0_alias, 0, 64
	.other		__nv_reservedSMEM_offset_0_alias,@"STO_CUDA_RESERVED_SHARED STV_DEFAULT"
__nv_reservedSMEM_offset_0_alias:
	.zero		0
	.zero		64


//--------------------- .nv.constant0._Z10cuda_hellov --------------------------
	.section	.nv.constant0._Z10cuda_hellov,"a",@progbits
	.sectionflags	@""
	.align	4
.nv.constant0._Z10cuda_hellov:
	.zero		896


//--------------------- SYMBOLS --------------------------

	.type		.nv.reservedSmem.offset0,@object
	.size		.nv.reservedSmem.offset0,0x4
	.type		vprintf,@function
